	.headerflags	@"EF_CUDA_TEXMODE_UNIFIED EF_CUDA_64BIT_ADDRESS EF_CUDA_ACCELERATORS EF_CUDA_SM90 EF_CUDA_VIRTUAL_SM(EF_CUDA_SM90)"
	.elftype	@"ET_EXEC"


//--------------------- .nv.info                  --------------------------
	.section	.nv.info,"",@"SHT_CUDA_INFO"
	.align	4


	//----- nvinfo : EIATTR_REGCOUNT
	.align		4
        /*0000*/ 	.byte	0x04, 0x2f
        /*0002*/ 	.short	(.L_1 - .L_0)
	.align		4
.L_0:
        /*0004*/ 	.word	index@(triton_poi_fused_convolution_2)
        /*0008*/ 	.word	0x00000020


	//----- nvinfo : EIATTR_MIN_STACK_SIZE
	.align		4
.L_1:
        /*000c*/ 	.byte	0x04, 0x12
        /*000e*/ 	.short	(.L_3 - .L_2)
	.align		4
.L_2:
        /*0010*/ 	.word	index@(triton_poi_fused_convolution_2)
        /*0014*/ 	.word	0x00000000


	//----- nvinfo : EIATTR_FRAME_SIZE
	.align		4
.L_3:
        /*0018*/ 	.byte	0x04, 0x11
        /*001a*/ 	.short	(.L_5 - .L_4)
	.align		4
.L_4:
        /*001c*/ 	.word	index@(triton_poi_fused_convolution_2)
        /*0020*/ 	.word	0x00000000


	//----- nvinfo : EIATTR_MIN_STACK_SIZE
	.align		4
.L_5:
        /*0024*/ 	.byte	0x04, 0x12
        /*0026*/ 	.short	(.L_7 - .L_6)
	.align		4
.L_6:
        /*0028*/ 	.word	index@(triton_poi_fused_convolution_2)
        /*002c*/ 	.word	0x00000000
.L_7:


//--------------------- .nv.info.triton_poi_fused_convolution_2 --------------------------
	.section	.nv.info.triton_poi_fused_convolution_2,"",@"SHT_CUDA_INFO"
	.sectionflags	@""
	.align	4


	//----- nvinfo : EIATTR_CUDA_API_VERSION
	.align		4
        /*0000*/ 	.byte	0x04, 0x37
        /*0002*/ 	.short	(.L_9 - .L_8)
.L_8:
        /*0004*/ 	.word	0x0000007c


	//----- nvinfo : EIATTR_KPARAM_INFO
	.align		4
.L_9:
        /*0008*/ 	.byte	0x04, 0x17
        /*000a*/ 	.short	(.L_11 - .L_10)
.L_10:
        /*000c*/ 	.word	0x00000000
        /*0010*/ 	.short	0x0004
        /*0012*/ 	.short	0x001c
        /*0014*/ 	.byte	0x00, 0xf0, 0x11, 0x00


	//----- nvinfo : EIATTR_KPARAM_INFO
	.align		4
.L_11:
        /*0018*/ 	.byte	0x04, 0x17
        /*001a*/ 	.short	(.L_13 - .L_12)
.L_12:
        /*001c*/ 	.word	0x00000000
        /*0020*/ 	.short	0x0003
        /*0022*/ 	.short	0x0018
        /*0024*/ 	.byte	0x00, 0xf0, 0x11, 0x00


	//----- nvinfo : EIATTR_KPARAM_INFO
	.align		4
.L_13:
        /*0028*/ 	.byte	0x04, 0x17
        /*002a*/ 	.short	(.L_15 - .L_14)
.L_14:
        /*002c*/ 	.word	0x00000000
        /*0030*/ 	.short	0x0002
        /*0032*/ 	.short	0x0010
        /*0034*/ 	.byte	0x00, 0xf4, 0x21, 0x00


	//----- nvinfo : EIATTR_KPARAM_INFO
	.align		4
.L_15:
        /*0038*/ 	.byte	0x04, 0x17
        /*003a*/ 	.short	(.L_17 - .L_16)
.L_16:
        /*003c*/ 	.word	0x00000000
        /*0040*/ 	.short	0x0001
        /*0042*/ 	.short	0x0008
        /*0044*/ 	.byte	0x00, 0xf4, 0x21, 0x00


	//----- nvinfo : EIATTR_KPARAM_INFO
	.align		4
.L_17:
        /*0048*/ 	.byte	0x04, 0x17
        /*004a*/ 	.short	(.L_19 - .L_18)
.L_18:
        /*004c*/ 	.word	0x00000000
        /*0050*/ 	.short	0x0000
        /*0052*/ 	.short	0x0000
        /*0054*/ 	.byte	0x00, 0xf4, 0x21, 0x00


	//----- nvinfo : EIATTR_SPARSE_MMA_MASK
	.align		4
.L_19:
        /*0058*/ 	.byte	0x03, 0x50
        /*005a*/ 	.short	0x0000


	//----- nvinfo : EIATTR_MAXREG_COUNT
	.align		4
        /*005c*/ 	.byte	0x03, 0x1b
        /*005e*/ 	.short	0x00ff


	//----- nvinfo : EIATTR_EXIT_INSTR_OFFSETS
	.align		4
        /*0060*/ 	.byte	0x04, 0x1c
        /*0062*/ 	.short	(.L_21 - .L_20)


	//   ....[0]....
.L_20:
        /*0064*/ 	.word	0x00000670


	//   ....[1]....
        /*0068*/ 	.word	0x000006c0


	//----- nvinfo : EIATTR_REQNTID
	.align		4
.L_21:
        /*006c*/ 	.byte	0x04, 0x10
        /*006e*/ 	.short	(.L_23 - .L_22)
.L_22:
        /*0070*/ 	.word	0x00000080
        /*0074*/ 	.word	0x00000001
        /*0078*/ 	.word	0x00000001


	//----- nvinfo : EIATTR_CBANK_PARAM_SIZE
	.align		4
.L_23:
        /*007c*/ 	.byte	0x03, 0x19
        /*007e*/ 	.short	0x0020


	//----- nvinfo : EIATTR_PARAM_CBANK
	.align		4
        /*0080*/ 	.byte	0x04, 0x0a
        /*0082*/ 	.short	(.L_25 - .L_24)
	.align		4
.L_24:
        /*0084*/ 	.word	index@(.nv.constant0.triton_poi_fused_convolution_2)
        /*0088*/ 	.short	0x0210
        /*008a*/ 	.short	0x0020


	//----- nvinfo : EIATTR_SW_WAR
	.align		4
.L_25:
        /*008c*/ 	.byte	0x04, 0x36
        /*008e*/ 	.short	(.L_27 - .L_26)
.L_26:
        /*0090*/ 	.word	0x00000008
.L_27:


//--------------------- .nv.callgraph             --------------------------
	.section	.nv.callgraph,"",@"SHT_CUDA_CALLGRAPH"
	.align	4
	.sectionentsize	8
	.align		4
        /*0000*/ 	.word	0x00000000
	.align		4
        /*0004*/ 	.word	0xffffffff
	.align		4
        /*0008*/ 	.word	0x00000000
	.align		4
        /*000c*/ 	.word	0xfffffffe
	.align		4
        /*0010*/ 	.word	0x00000000
	.align		4
        /*0014*/ 	.word	0xfffffffd
	.align		4
        /*0018*/ 	.word	0x00000000
	.align		4
        /*001c*/ 	.word	0xfffffffc


//--------------------- .text.triton_poi_fused_convolution_2 --------------------------
	.section	.text.triton_poi_fused_convolution_2,"ax",@progbits
	.sectionflags	@"SHF_BARRIERS=1"
	.align	128
        .global         triton_poi_fused_convolution_2
        .type           triton_poi_fused_convolution_2,@function
        .size           triton_poi_fused_convolution_2,(.L_x_1 - triton_poi_fused_convolution_2)
        .other          triton_poi_fused_convolution_2,@"STO_CUDA_ENTRY STV_DEFAULT"
triton_poi_fused_convolution_2:
.text.triton_poi_fused_convolution_2:
[----:B------:R-:W0:Y:S01]  /*0000*/  LDC R1, c[0x0][0x28] ;  /* 0x00000a00ff017b82 */ /* 0x000e220000000800 */
[----:B------:R-:W1:Y:S07]  /*0010*/  S2R R3, SR_TID.X ;  /* 0x0000000000037919 */ /* 0x000e6e0000002100 */
[----:B------:R-:W2:Y:S01]  /*0020*/  LDC.64 R16, c[0x0][0x218] ;  /* 0x00008600ff107b82 */ /* 0x000ea20000000a00 */
[----:B------:R-:W-:Y:S01]  /*0030*/  ULDC.64 UR6, c[0x0][0x208] ;  /* 0x0000820000067ab9 */ /* 0x000fe20000000a00 */
[----:B------:R-:W3:Y:S01]  /*0040*/  S2R R0, SR_CTAID.Y ;  /* 0x0000000000007919 */ /* 0x000ee20000002600 */
[----:B------:R-:W4:Y:S05]  /*0050*/  S2R R2, SR_CTAID.X ;  /* 0x0000000000027919 */ /* 0x000f2a0000002500 */
[----:B------:R-:W5:Y:S01]  /*0060*/  LDC.64 R22, c[0x0][0x210] ;  /* 0x00008400ff167b82 */ /* 0x000f620000000a00 */
[----:B-1----:R-:W-:Y:S01]  /*0070*/  SHF.L.U32 R21, R3, 0x2, RZ ;  /* 0x0000000203157819 */ /* 0x002fe200000006ff */
[----:B---3--:R-:W-:-:S03]  /*0080*/  IMAD.SHL.U32 R0, R0, 0x400, RZ ;  /* 0x0000040000007824 */ /* 0x008fc600078e00ff */
[----:B------:R-:W-:Y:S02]  /*0090*/  LOP3.LUT R21, R21, 0x1fc, RZ, 0xc0, !PT ;  /* 0x000001fc15157812 */ /* 0x000fe400078ec0ff */
[----:B----4-:R-:W-:Y:S02]  /*00a0*/  ISETP.GE.AND P0, PT, R2, 0x100, PT ;  /* 0x000001000200780c */ /* 0x010fe40003f06270 */
[----:B------:R-:W-:Y:S02]  /*00b0*/  LOP3.LUT R4, R0, R21, RZ, 0xfc, !PT ;  /* 0x0000001500047212 */ /* 0x000fe400078efcff */
[----:B------:R-:W-:-:S03]  /*00c0*/  LOP3.LUT R19, R0, 0x200, R21, 0xfe, !PT ;  /* 0x0000020000137812 */ /* 0x000fc600078efe15 */
[----:B------:R-:W-:-:S04]  /*00d0*/  IMAD.HI R5, R4, 0x2aaaaaab, RZ ;  /* 0x2aaaaaab04057827 */ /* 0x000fc800078e02ff */
[----:B------:R-:W-:Y:S01]  /*00e0*/  IMAD.HI R7, R19, 0x2aaaaaab, RZ ;  /* 0x2aaaaaab13077827 */ /* 0x000fe200078e02ff */
[----:B------:R-:W-:-:S04]  /*00f0*/  SHF.R.U32.HI R6, RZ, 0x1f, R5 ;  /* 0x0000001fff067819 */ /* 0x000fc80000011605 */
[----:B------:R-:W-:Y:S02]  /*0100*/  LEA.HI.SX32 R5, R5, R6, 0x19 ;  /* 0x0000000605057211 */ /* 0x000fe400078fcaff */
[----:B------:R-:W-:-:S03]  /*0110*/  SHF.R.U32.HI R6, RZ, 0x1f, R7 ;  /* 0x0000001fff067819 */ /* 0x000fc60000011607 */
[----:B------:R-:W-:Y:S01]  /*0120*/  IMAD R9, R5, -0x300, R4 ;  /* 0xfffffd0005097824 */ /* 0x000fe200078e0204 */
[----:B------:R-:W-:-:S03]  /*0130*/  LEA.HI.SX32 R6, R7, R6, 0x19 ;  /* 0x0000000607067211 */ /* 0x000fc600078fcaff */
[----:B------:R-:W-:Y:S02]  /*0140*/  IMAD R4, R2, 0x300, R9 ;  /* 0x0000030002047824 */ /* 0x000fe400078e0209 */
[C---:B------:R-:W-:Y:S02]  /*0150*/  IMAD R19, R6.reuse, -0x300, R19 ;  /* 0xfffffd0006137824 */ /* 0x040fe400078e0213 */
[----:B------:R-:W-:Y:S01]  /*0160*/  IMAD R25, R5, 0x30000, R4 ;  /* 0x0003000005197824 */ /* 0x000fe200078e0204 */
[----:B------:R-:W-:Y:S01]  /*0170*/  CS2R R4, SRZ ;  /* 0x0000000000047805 */ /* 0x000fe2000001ff00 */
[----:B------:R-:W-:Y:S01]  /*0180*/  IMAD R11, R6, 0x30000, R19 ;  /* 0x00030000060b7824 */ /* 0x000fe200078e0213 */
[----:B------:R-:W-:Y:S01]  /*0190*/  CS2R R6, SRZ ;  /* 0x0000000000067805 */ /* 0x000fe2000001ff00 */
[----:B--2---:R-:W-:-:S04]  /*01a0*/  IMAD.WIDE R8, R9, 0x4, R16 ;  /* 0x0000000409087825 */ /* 0x004fc800078e0210 */
[----:B------:R-:W-:Y:S02]  /*01b0*/  IMAD R11, R2, 0x300, R11 ;  /* 0x00000300020b7824 */ /* 0x000fe400078e020b */
[----:B-----5:R-:W-:-:S04]  /*01c0*/  IMAD.WIDE R24, R25, 0x4, R22 ;  /* 0x0000000419187825 */ /* 0x020fc800078e0216 */
[----:B------:R-:W-:Y:S01]  /*01d0*/  IMAD.WIDE R22, R11, 0x4, R22 ;  /* 0x000000040b167825 */ /* 0x000fe200078e0216 */
[----:B------:R-:W2:Y:S04]  /*01e0*/  @!P0 LDG.E.EL.128 R4, desc[UR6][R24.64] ;  /* 0x0000000618048981 */ /* 0x000ea8000c2e1d00 */
[----:B------:R-:W2:Y:S01]  /*01f0*/  LDG.E.EL.128 R8, desc[UR6][R8.64] ;  /* 0x0000000608087981 */ /* 0x000ea2000c2e1d00 */
[----:B------:R-:W-:Y:S02]  /*0200*/  CS2R R12, SRZ ;  /* 0x00000000000c7805 */ /* 0x000fe4000001ff00 */
[----:B------:R-:W-:Y:S01]  /*0210*/  CS2R R14, SRZ ;  /* 0x00000000000e7805 */ /* 0x000fe2000001ff00 */
[----:B------:R-:W-:-:S05]  /*0220*/  IMAD.WIDE R16, R19, 0x4, R16 ;  /* 0x0000000413107825 */ /* 0x000fca00078e0210 */
[----:B------:R1:W3:Y:S04]  /*0230*/  @!P0 LDG.E.EL.128 R12, desc[UR6][R22.64] ;  /* 0x00000006160c8981 */ /* 0x0002e8000c2e1d00 */
[----:B------:R-:W3:Y:S01]  /*0240*/  LDG.E.EL.128 R16, desc[UR6][R16.64] ;  /* 0x0000000610107981 */ /* 0x000ee2000c2e1d00 */
[----:B------:R-:W4:Y:S01]  /*0250*/  S2UR UR5, SR_CgaCtaId ;  /* 0x00000000000579c3 */ /* 0x000f220000008800 */
[----:B------:R-:W5:Y:S01]  /*0260*/  S2R R26, SR_TID.X ;  /* 0x00000000001a7919 */ /* 0x000f620000002100 */
[----:B------:R-:W-:Y:S02]  /*0270*/  UMOV UR4, 0x400 ;  /* 0x0000040000047882 */ /* 0x000fe40000000000 */
[----:B----4-:R-:W-:-:S06]  /*0280*/  UPRMT UR4, UR5, 0x654, UR4 ;  /* 0x0000065405047896 */ /* 0x010fcc0008000004 */
[----:B------:R-:W-:Y:S02]  /*0290*/  LEA R21, R21, UR4, 0x3 ;  /* 0x0000000415157c11 */ /* 0x000fe4000f8e18ff */
[----:B-1----:R-:W-:Y:S02]  /*02a0*/  LOP3.LUT R23, R3, 0x7f, RZ, 0xc0, !PT ;  /* 0x0000007f03177812 */ /* 0x002fe400078ec0ff */
[----:B-----5:R-:W-:Y:S02]  /*02b0*/  LOP3.LUT R26, R26, 0x7f, RZ, 0xc0, !PT ;  /* 0x0000007f1a1a7812 */ /* 0x020fe400078ec0ff */
[----:B------:R-:W-:-:S04]  /*02c0*/  LOP3.LUT R3, R0, 0x7f, R3, 0xf8, !PT ;  /* 0x0000007f00037812 */ /* 0x000fc800078ef803 */
[----:B------:R-:W-:-:S04]  /*02d0*/  LEA R3, R3, R2, 0x8 ;  /* 0x0000000203037211 */ /* 0x000fc800078e40ff */
[----:B------:R-:W-:Y:S01]  /*02e0*/  IADD3 R29, R3, 0x30000, RZ ;  /* 0x00030000031d7810 */ /* 0x000fe20007ffe0ff */
[----:B------:R-:W-:Y:S02]  /*02f0*/  VIADD R27, R3, 0x28000 ;  /* 0x00028000031b7836 */ /* 0x000fe40000000000 */
[----:B--2---:R-:W-:Y:S01]  /*0300*/  FADD R8, R8, R4 ;  /* 0x0000000408087221 */ /* 0x004fe20000000000 */
[----:B------:R-:W-:Y:S01]  /*0310*/  FADD R20, R9, R5 ;  /* 0x0000000509147221 */ /* 0x000fe20000000000 */
[----:B------:R-:W-:Y:S01]  /*0320*/  FADD R10, R10, R6 ;  /* 0x000000060a0a7221 */ /* 0x000fe20000000000 */
[----:B------:R-:W-:Y:S02]  /*0330*/  FADD R24, R11, R7 ;  /* 0x000000070b187221 */ /* 0x000fe40000000000 */
[----:B------:R-:W-:Y:S04]  /*0340*/  STS [R21], R8 ;  /* 0x0000000815007388 */ /* 0x000fe80000000800 */
[----:B------:R-:W-:Y:S04]  /*0350*/  STS [R21+0x8], R20 ;  /* 0x0000081415007388 */ /* 0x000fe80000000800 */
[----:B------:R1:W-:Y:S04]  /*0360*/  STS [R21+0x10], R10 ;  /* 0x0000100a15007388 */ /* 0x0003e80000000800 */
[----:B------:R-:W-:Y:S01]  /*0370*/  STS [R21+0x18], R24 ;  /* 0x0000181815007388 */ /* 0x000fe20000000800 */
[----:B------:R-:W-:-:S02]  /*0380*/  LOP3.LUT R5, R26, 0x80, RZ, 0xfc, !PT ;  /* 0x000000801a057812 */ /* 0x000fc400078efcff */
[C---:B------:R-:W-:Y:S02]  /*0390*/  LOP3.LUT R4, R23.reuse, 0x100, RZ, 0xfc, !PT ;  /* 0x0000010017047812 */ /* 0x040fe400078efcff */
[----:B------:R-:W-:Y:S02]  /*03a0*/  LOP3.LUT R6, R23, 0x180, RZ, 0xfc, !PT ;  /* 0x0000018017067812 */ /* 0x000fe400078efcff */
[----:B------:R-:W-:Y:S02]  /*03b0*/  LEA R11, R26, UR4, 0x3 ;  /* 0x000000041a0b7c11 */ /* 0x000fe4000f8e18ff */
[----:B-1----:R-:W-:Y:S01]  /*03c0*/  LEA R10, R5, UR4, 0x3 ;  /* 0x00000004050a7c11 */ /* 0x002fe2000f8e18ff */
[----:B------:R-:W-:Y:S01]  /*03d0*/  BAR.SYNC.DEFER_BLOCKING 0x0 ;  /* 0x0000000000007b1d */ /* 0x000fe20000010000 */
[----:B------:R-:W-:Y:S02]  /*03e0*/  LEA R9, R4, UR4, 0x3 ;  /* 0x0000000404097c11 */ /* 0x000fe4000f8e18ff */
[----:B------:R-:W-:Y:S01]  /*03f0*/  LEA R6, R6, UR4, 0x3 ;  /* 0x0000000406067c11 */ /* 0x000fe2000f8e18ff */
[----:B---3--:R-:W-:Y:S01]  /*0400*/  FADD R12, R16, R12 ;  /* 0x0000000c100c7221 */ /* 0x008fe20000000000 */
[----:B------:R-:W-:Y:S01]  /*0410*/  FADD R16, R17, R13 ;  /* 0x0000000d11107221 */ /* 0x000fe20000000000 */
[----:B------:R-:W-:-:S02]  /*0420*/  FADD R14, R18, R14 ;  /* 0x0000000e120e7221 */ /* 0x000fc40000000000 */
[----:B------:R-:W1:Y:S01]  /*0430*/  LDC.64 R4, c[0x0][0x220] ;  /* 0x00008800ff047b82 */ /* 0x000e620000000a00 */
[----:B------:R-:W2:Y:S04]  /*0440*/  LDS R17, [R11] ;  /* 0x000000000b117984 */ /* 0x000ea80000000800 */
[----:B------:R-:W3:Y:S04]  /*0450*/  LDS R25, [R10] ;  /* 0x000000000a197984 */ /* 0x000ee80000000800 */
[----:B------:R-:W4:Y:S04]  /*0460*/  LDS R8, [R9] ;  /* 0x0000000009087984 */ /* 0x000f280000000800 */
[----:B------:R-:W5:Y:S01]  /*0470*/  LDS R7, [R6] ;  /* 0x0000000006077984 */ /* 0x000f620000000800 */
[----:B------:R-:W-:Y:S01]  /*0480*/  BAR.SYNC.DEFER_BLOCKING 0x0 ;  /* 0x0000000000007b1d */ /* 0x000fe20000010000 */
[----:B------:R-:W-:-:S05]  /*0490*/  FADD R18, R19, R15 ;  /* 0x0000000f13127221 */ /* 0x000fca0000000000 */
[----:B------:R1:W-:Y:S04]  /*04a0*/  STS [R21], R12 ;  /* 0x0000000c15007388 */ /* 0x0003e80000000800 */
[----:B------:R-:W-:Y:S04]  /*04b0*/  STS [R21+0x8], R16 ;  /* 0x0000081015007388 */ /* 0x000fe80000000800 */
[----:B------:R-:W-:Y:S04]  /*04c0*/  STS [R21+0x10], R14 ;  /* 0x0000100e15007388 */ /* 0x000fe80000000800 */
[----:B------:R1:W-:Y:S01]  /*04d0*/  STS [R21+0x18], R18 ;  /* 0x0000181215007388 */ /* 0x0003e20000000800 */
[----:B------:R-:W-:Y:S01]  /*04e0*/  BAR.SYNC.DEFER_BLOCKING 0x0 ;  /* 0x0000000000007b1d */ /* 0x000fe20000010000 */
[----:B------:R-:W-:-:S05]  /*04f0*/  LOP3.LUT R13, R0, 0x80, R23, 0xfe, !PT ;  /* 0x00000080000d7812 */ /* 0x000fca00078efe17 */
[----:B------:R-:W5:Y:S04]  /*0500*/  LDS R11, [R11] ;  /* 0x000000000b0b7984 */ /* 0x000f680000000800 */
[----:B------:R-:W5:Y:S04]  /*0510*/  LDS R10, [R10] ;  /* 0x000000000a0a7984 */ /* 0x000f680000000800 */
[----:B------:R-:W5:Y:S01]  /*0520*/  LDS R9, [R9] ;  /* 0x0000000009097984 */ /* 0x000f620000000800 */
[----:B------:R-:W-:Y:S02]  /*0530*/  LOP3.LUT R19, R0, 0x100, R23, 0xfe, !PT ;  /* 0x0000010000137812 */ /* 0x000fe400078efe17 */
[----:B------:R-:W-:Y:S01]  /*0540*/  LOP3.LUT R23, R0, 0x180, R23, 0xfe, !PT ;  /* 0x0000018000177812 */ /* 0x000fe200078efe17 */
[----:B------:R-:W-:Y:S01]  /*0550*/  IMAD R15, R13, 0x100, R2 ;  /* 0x000001000d0f7824 */ /* 0x000fe200078e0202 */
[----:B------:R-:W-:Y:S01]  /*0560*/  LEA R19, R19, R2, 0x8 ;  /* 0x0000000213137211 */ /* 0x000fe200078e40ff */
[----:B-1----:R-:W-:-:S04]  /*0570*/  IMAD.WIDE R12, R3, 0x4, R4 ;  /* 0x00000004030c7825 */ /* 0x002fc800078e0204 */
[----:B0-----:R-:W-:Y:S01]  /*0580*/  IMAD R21, R23, 0x100, R2 ;  /* 0x0000010017157824 */ /* 0x001fe200078e0202 */
[----:B------:R-:W-:Y:S01]  /*0590*/  IADD3 R23, R3, 0x20000, RZ ;  /* 0x0002000003177810 */ /* 0x000fe20007ffe0ff */
[--C-:B------:R-:W-:Y:S01]  /*05a0*/  IMAD.WIDE R14, R15, 0x4, R4.reuse ;  /* 0x000000040f0e7825 */ /* 0x100fe200078e0204 */
[----:B--2---:R0:W-:Y:S03]  /*05b0*/  @!P0 STG.E desc[UR6][R12.64], R17 ;  /* 0x000000110c008986 */ /* 0x0041e6000c101906 */
[--C-:B------:R-:W-:Y:S01]  /*05c0*/  IMAD.WIDE R18, R19, 0x4, R4.reuse ;  /* 0x0000000413127825 */ /* 0x100fe200078e0204 */
[----:B---3--:R0:W-:Y:S03]  /*05d0*/  @!P0 STG.E desc[UR6][R14.64], R25 ;  /* 0x000000190e008986 */ /* 0x0081e6000c101906 */
[--C-:B------:R-:W-:Y:S01]  /*05e0*/  IMAD.WIDE R20, R21, 0x4, R4.reuse ;  /* 0x0000000415147825 */ /* 0x100fe200078e0204 */
[----:B----4-:R0:W-:Y:S03]  /*05f0*/  @!P0 STG.E desc[UR6][R18.64], R8 ;  /* 0x0000000812008986 */ /* 0x0101e6000c101906 */
[--C-:B------:R-:W-:Y:S01]  /*0600*/  IMAD.WIDE R22, R23, 0x4, R4.reuse ;  /* 0x0000000417167825 */ /* 0x100fe200078e0204 */
[----:B-----5:R0:W-:Y:S03]  /*0610*/  @!P0 STG.E desc[UR6][R20.64], R7 ;  /* 0x0000000714008986 */ /* 0x0201e6000c101906 */
[----:B------:R-:W-:-:S04]  /*0620*/  IMAD.WIDE R26, R27, 0x4, R4 ;  /* 0x000000041b1a7825 */ /* 0x000fc800078e0204 */
[----:B------:R-:W-:Y:S01]  /*0630*/  IMAD.WIDE R28, R29, 0x4, R4 ;  /* 0x000000041d1c7825 */ /* 0x000fe200078e0204 */
[----:B------:R0:W-:Y:S04]  /*0640*/  @!P0 STG.E desc[UR6][R22.64], R11 ;  /* 0x0000000b16008986 */ /* 0x0001e8000c101906 */
[----:B------:R0:W-:Y:S04]  /*0650*/  @!P0 STG.E desc[UR6][R26.64], R10 ;  /* 0x0000000a1a008986 */ /* 0x0001e8000c101906 */
[----:B------:R0:W-:Y:S02]  /*0660*/  @!P0 STG.E desc[UR6][R28.64], R9 ;  /* 0x000000091c008986 */ /* 0x0001e4000c101906 */
[----:B0-----:R-:W-:Y:S05]  /*0670*/  @P0 EXIT ;  /* 0x000000000000094d */ /* 0x001fea0003800000 */
[----:B0-----:R-:W0:Y:S01]  /*0680*/  LDS R7, [R6] ;  /* 0x0000000006077984 */ /* 0x001e220000000800 */
[----:B------:R-:W-:-:S05]  /*0690*/  IADD3 R3, R3, 0x38000, RZ ;  /* 0x0003800003037810 */ /* 0x000fca0007ffe0ff */
[----:B------:R-:W-:-:S05]  /*06a0*/  IMAD.WIDE R4, R3, 0x4, R4 ;  /* 0x0000000403047825 */ /* 0x000fca00078e0204 */
[----:B0-----:R-:W-:Y:S01]  /*06b0*/  STG.E desc[UR6][R4.64], R7 ;  /* 0x0000000704007986 */ /* 0x001fe2000c101906 */
[----:B------:R-:W-:Y:S05]  /*06c0*/  EXIT ;  /* 0x000000000000794d */ /* 0x000fea0003800000 */
.L_x_0:
[----:B------:R-:W-:-:S00]  /*06d0*/  BRA `(.L_x_0) ;  /* 0xfffffffc00fc7947 */ /* 0x000fc0000383ffff */
[----:B------:R-:W-:-:S00]  /*06e0*/  NOP ;  /* 0x0000000000007918 */ /* 0x000fc00000000000 */
        /* <DEDUP_REMOVED lines=9> */
.L_x_1:


//--------------------- .nv.shared.triton_poi_fused_convolution_2 --------------------------
	.section	.nv.shared.triton_poi_fused_convolution_2,"aw",@nobits
	.sectionflags	@""
	.align	16
	.zero		1024


//--------------------- .nv.constant0.triton_poi_fused_convolution_2 --------------------------
	.section	.nv.constant0.triton_poi_fused_convolution_2,"a",@progbits
	.sectionflags	@""
	.align	4
.nv.constant0.triton_poi_fused_convolution_2:
	.zero		560
